//
// Generated by NVIDIA NVVM Compiler
//
// Compiler Build ID: CL-36424714
// Cuda compilation tools, release 13.0, V13.0.88
// Based on NVVM 20.0.0
//

.version 9.0
.target sm_100
.address_size 64

	// .globl	_Z18print_wrap_detailsv
.extern .func  (.param .b32 func_retval0) vprintf
(
	.param .b64 vprintf_param_0,
	.param .b64 vprintf_param_1
)
;
.global .align 1 .b8 $str[36] = {103, 105, 100, 58, 32, 37, 100, 44, 32, 98, 108, 111, 99, 107, 32, 105, 100, 58, 32, 37, 100, 44, 32, 119, 114, 97, 112, 32, 105, 100, 58, 32, 37, 100, 10};

.visible .entry _Z18print_wrap_detailsv()
{
	.local .align 8 .b8 	__local_depot0[16];
	.reg .b64 	%SP;
	.reg .b64 	%SPL;
	.reg .b32 	%r<14>;
	.reg .b64 	%rd<5>;

	mov.u64 	%SPL, __local_depot0;
	cvta.local.u64 	%SP, %SPL;
	add.u64 	%rd1, %SP, 0;
	add.u64 	%rd2, %SPL, 0;
	mov.u32 	%r1, %tid.x;
	mov.u32 	%r2, %ctaid.x;
	mov.u32 	%r3, %ntid.x;
	mov.u32 	%r4, %ctaid.y;
	mov.u32 	%r5, %nctaid.x;
	mad.lo.s32 	%r6, %r4, %r5, %r2;
	mad.lo.s32 	%r7, %r6, %r3, %r1;
	shr.s32 	%r8, %r7, 31;
	shr.u32 	%r9, %r8, 27;
	add.s32 	%r10, %r7, %r9;
	shr.s32 	%r11, %r10, 5;
	st.local.v2.u32 	[%rd2], {%r7, %r6};
	st.local.u32 	[%rd2+8], %r11;
	mov.u64 	%rd3, $str;
	cvta.global.u64 	%rd4, %rd3;
	{ // callseq 0, 0
	.param .b64 param0;
	st.param.b64 	[param0], %rd4;
	.param .b64 param1;
	st.param.b64 	[param1], %rd1;
	.param .b32 retval0;
	call.uni (retval0), 
	vprintf, 
	(
	param0, 
	param1
	);
	ld.param.b32 	%r12, [retval0];
	} // callseq 0
	ret;

}


// ===== COMPILED SASS (sm_100) =====

	.target	sm_100

	.elftype	@"ET_EXEC"


//--------------------- .note.nv.tkinfo           --------------------------
	.section	.note.nv.tkinfo,"",@"SHT_NOTE"
	.sectionflags	@"SHF_NOTE_NV_TKINFO"
	.tkinfo
        /*0018*/ 	.word	0x00000002
        /*0030*/ 	.string	""
        /*0030*/ 	.string	"ptxas"
        /*0030*/ 	.string	"Cuda compilation tools, release 13.0, V13.0.88"
        /*0030*/ 	.string	"Build cuda_13.0.r13.0/compiler.36424714_0"
        /*0030*/ 	.string	"-arch sm_100 -m 64 "



//--------------------- .note.nv.cuinfo           --------------------------
	.section	.note.nv.cuinfo,"",@"SHT_NOTE"
	.sectionflags	@"SHF_NOTE_NV_CUINFO"
        /*0018*/ 	.short	0x0002
        /*001a*/ 	.short	0x0064
        /*001c*/ 	.short	0x0082
	.zero		2


//--------------------- .nv.info                  --------------------------
	.section	.nv.info,"",@"SHT_CUDA_INFO"
	.align	4


	//----- nvinfo : EIATTR_REGCOUNT
	.align		4
        /*0000*/ 	.byte	0x04, 0x2f
        /*0002*/ 	.short	(.L_2 - .L_1)
	.align		4
.L_1:
        /*0004*/ 	.word	index@(_Z18print_wrap_detailsv)
        /*0008*/ 	.word	0x00000018


	//----- nvinfo : EIATTR_FRAME_SIZE
	.align		4
.L_2:
        /*000c*/ 	.byte	0x04, 0x11
        /*000e*/ 	.short	(.L_4 - .L_3)
	.align		4
.L_3:
        /*0010*/ 	.word	index@(_Z18print_wrap_detailsv)
        /*0014*/ 	.word	0x00000010


	//----- nvinfo : EIATTR_MIN_STACK_SIZE
	.align		4
.L_4:
        /*0018*/ 	.byte	0x04, 0x12
        /*001a*/ 	.short	(.L_6 - .L_5)
	.align		4
.L_5:
        /*001c*/ 	.word	index@(_Z18print_wrap_detailsv)
        /*0020*/ 	.word	0x00000010
.L_6:


//--------------------- .nv.compat                --------------------------
	.section	.nv.compat,"",@"SHT_CUDA_COMPAT_INFO"
	.align	4
        /*0000*/ 	.byte	0x02, 0x09, 0x00, 0x00, 0x02, 0x02, 0x01, 0x00, 0x02, 0x05, 0x05, 0x00, 0x03, 0x07, 0x01, 0x01
        /*0010*/ 	.byte	0x02, 0x03, 0x00, 0x00, 0x02, 0x06, 0x01, 0x00, 0x04, 0x0b, 0x08, 0x00, 0x09, 0x00, 0x00, 0x00
        /*0020*/ 	.byte	0x00, 0x00, 0x00, 0x00


//--------------------- .nv.info._Z18print_wrap_detailsv --------------------------
	.section	.nv.info._Z18print_wrap_detailsv,"",@"SHT_CUDA_INFO"
	.sectionflags	@""
	.align	4


	//----- nvinfo : EIATTR_CUDA_API_VERSION
	.align		4
        /*0000*/ 	.byte	0x04, 0x37
        /*0002*/ 	.short	(.L_8 - .L_7)
.L_7:
        /*0004*/ 	.word	0x00000082


	//----- nvinfo : EIATTR_SPARSE_MMA_MASK
	.align		4
.L_8:
        /*0008*/ 	.byte	0x03, 0x50
        /*000a*/ 	.short	0x0000


	//----- nvinfo : EIATTR_MAXREG_COUNT
	.align		4
        /*000c*/ 	.byte	0x03, 0x1b
        /*000e*/ 	.short	0x00ff


	//----- nvinfo : EIATTR_EXTERNS
	.align		4
        /*0010*/ 	.byte	0x04, 0x0f
        /*0012*/ 	.short	(.L_10 - .L_9)


	//   ....[0]....
	.align		4
.L_9:
        /*0014*/ 	.word	index@(vprintf)


	//----- nvinfo : EIATTR_MERCURY_ISA_VERSION
	.align		4
.L_10:
        /*0018*/ 	.byte	0x03, 0x5f
        /*001a*/ 	.short	0x0101


	//----- nvinfo : EIATTR_VRC_CTA_INIT_COUNT
	.align		4
        /*001c*/ 	.byte	0x02, 0x4a
	.zero		1
	.zero		1


	//----- nvinfo : EIATTR_SYSCALL_OFFSETS
	.align		4
        /*0020*/ 	.byte	0x04, 0x46
        /*0022*/ 	.short	(.L_12 - .L_11)


	//   ....[0]....
.L_11:
        /*0024*/ 	.word	0x00000180


	//----- nvinfo : EIATTR_EXIT_INSTR_OFFSETS
	.align		4
.L_12:
        /*0028*/ 	.byte	0x04, 0x1c
        /*002a*/ 	.short	(.L_14 - .L_13)


	//   ....[0]....
.L_13:
        /*002c*/ 	.word	0x00000190


	//----- nvinfo : EIATTR_SW_WAR
	.align		4
.L_14:
        /*0030*/ 	.byte	0x04, 0x36
        /*0032*/ 	.short	(.L_16 - .L_15)
.L_15:
        /*0034*/ 	.word	0x00000008
.L_16:


//--------------------- .nv.callgraph             --------------------------
	.section	.nv.callgraph,"",@"SHT_CUDA_CALLGRAPH"
	.align	4
	.sectionentsize	8
	.align		4
        /*0000*/ 	.word	0x00000000
	.align		4
        /*0004*/ 	.word	0xffffffff
	.align		4
        /*0008*/ 	.word	index@(_Z18print_wrap_detailsv)
	.align		4
        /*000c*/ 	.word	index@(vprintf)
	.align		4
        /*0010*/ 	.word	0x00000000
	.align		4
        /*0014*/ 	.word	0xfffffffe
	.align		4
        /*0018*/ 	.word	0x00000000
	.align		4
        /*001c*/ 	.word	0xfffffffd
	.align		4
        /*0020*/ 	.word	0x00000000
	.align		4
        /*0024*/ 	.word	0xfffffffc


//--------------------- .nv.constant4             --------------------------
	.section	.nv.constant4,"a",@progbits
	.align	8
	.align		8
.nv.constant4:
        /*0000*/ 	.dword	vprintf
	.align		8
        /*0008*/ 	.dword	$str


//--------------------- .text._Z18print_wrap_detailsv --------------------------
	.section	.text._Z18print_wrap_detailsv,"ax",@progbits
	.align	128
        .global         _Z18print_wrap_detailsv
        .type           _Z18print_wrap_detailsv,@function
        .size           _Z18print_wrap_detailsv,(.L_x_2 - _Z18print_wrap_detailsv)
        .other          _Z18print_wrap_detailsv,@"STO_CUDA_ENTRY STV_DEFAULT"
_Z18print_wrap_detailsv:
.text._Z18print_wrap_detailsv:
[----:B------:R-:W0:Y:S01]  /*0000*/  LDC R1, c[0x0][0x37c] ;  /* 0x0000df00ff017b82 */ /* 0x000e220000000800 */
[----:B------:R-:W1:Y:S01]  /*0010*/  S2R R3, SR_CTAID.Y ;  /* 0x0000000000037919 */ /* 0x000e620000002600 */
[----:B------:R-:W2:Y:S06]  /*0020*/  LDCU UR5, c[0x0][0x2fc] ;  /* 0x00005f80ff0577ac */ /* 0x000eac0008000800 */
[----:B------:R-:W1:Y:S01]  /*0030*/  S2UR UR4, SR_CTAID.X ;  /* 0x00000000000479c3 */ /* 0x000e620000002500 */
[----:B------:R-:W-:Y:S01]  /*0040*/  MOV R8, 0x0 ;  /* 0x0000000000087802 */ /* 0x000fe20000000f00 */
[----:B------:R-:W3:Y:S01]  /*0050*/  S2R R2, SR_TID.X ;  /* 0x0000000000027919 */ /* 0x000ee20000002100 */
[----:B------:R-:W3:Y:S01]  /*0060*/  LDCU UR6, c[0x0][0x360] ;  /* 0x00006c00ff0677ac */ /* 0x000ee20008000800 */
[----:B0-----:R-:W-:-:S04]  /*0070*/  VIADD R1, R1, 0xfffffff0 ;  /* 0xfffffff001017836 */ /* 0x001fc80000000000 */
[----:B------:R-:W1:Y:S08]  /*0080*/  LDC R0, c[0x0][0x370] ;  /* 0x0000dc00ff007b82 */ /* 0x000e700000000800 */
[----:B------:R-:W0:Y:S01]  /*0090*/  LDC.64 R8, c[0x4][R8] ;  /* 0x0100000008087b82 */ /* 0x000e220000000a00 */
[----:B-1----:R-:W-:Y:S01]  /*00a0*/  IMAD R3, R3, R0, UR4 ;  /* 0x0000000403037e24 */ /* 0x002fe2000f8e0200 */
[----:B------:R-:W1:Y:S03]  /*00b0*/  LDCU UR4, c[0x0][0x2f8] ;  /* 0x00005f00ff0477ac */ /* 0x000e660008000800 */
[----:B---3--:R-:W-:Y:S01]  /*00c0*/  IMAD R2, R3, UR6, R2 ;  /* 0x0000000603027c24 */ /* 0x008fe2000f8e0202 */
[----:B------:R-:W3:Y:S04]  /*00d0*/  LDCU.64 UR6, c[0x4][0x8] ;  /* 0x01000100ff0677ac */ /* 0x000ee80008000a00 */
[----:B------:R-:W-:Y:S01]  /*00e0*/  SHF.R.S32.HI R5, RZ, 0x1f, R2 ;  /* 0x0000001fff057819 */ /* 0x000fe20000011402 */
[----:B------:R4:W-:Y:S03]  /*00f0*/  STL.64 [R1], R2 ;  /* 0x0000000201007387 */ /* 0x0009e60000100a00 */
[----:B------:R-:W-:-:S04]  /*0100*/  LEA.HI R0, R5, R2, RZ, 0x5 ;  /* 0x0000000205007211 */ /* 0x000fc800078f28ff */
[----:B------:R-:W-:Y:S02]  /*0110*/  SHF.R.S32.HI R0, RZ, 0x5, R0 ;  /* 0x00000005ff007819 */ /* 0x000fe40000011400 */
[----:B-1----:R-:W-:-:S03]  /*0120*/  IADD3 R6, P0, PT, R1, UR4, RZ ;  /* 0x0000000401067c10 */ /* 0x002fc6000ff1e0ff */
[----:B------:R4:W-:Y:S01]  /*0130*/  STL [R1+0x8], R0 ;  /* 0x0000080001007387 */ /* 0x0009e20000100800 */
[----:B---3--:R-:W-:Y:S02]  /*0140*/  IMAD.U32 R4, RZ, RZ, UR6 ;  /* 0x00000006ff047e24 */ /* 0x008fe4000f8e00ff */
[----:B------:R-:W-:Y:S02]  /*0150*/  IMAD.U32 R5, RZ, RZ, UR7 ;  /* 0x00000007ff057e24 */ /* 0x000fe4000f8e00ff */
[----:B0-2---:R-:W-:-:S07]  /*0160*/  IMAD.X R7, RZ, RZ, UR5, P0 ;  /* 0x00000005ff077e24 */ /* 0x005fce00080e06ff */
[----:B------:R-:W-:-:S07]  /*0170*/  LEPC R20, `(.L_x_0) ;  /* 0x000000001014794e */ /* 0x000fce0000000000 */
[----:B----4-:R-:W-:Y:S05]  /*0180*/  CALL.ABS.NOINC R8 ;  /* 0x0000000008007343 */ /* 0x010fea0003c00000 */
.L_x_0:
[----:B------:R-:W-:Y:S05]  /*0190*/  EXIT ;  /* 0x000000000000794d */ /* 0x000fea0003800000 */
.L_x_1:
[----:B------:R-:W-:-:S00]  /*01a0*/  BRA `(.L_x_1) ;  /* 0xfffffffc00fc7947 */ /* 0x000fc0000383ffff */
[----:B------:R-:W-:-:S00]  /*01b0*/  NOP ;  /* 0x0000000000007918 */ /* 0x000fc00000000000 */
        /* <DEDUP_REMOVED lines=12> */
.L_x_2:


//--------------------- .nv.global.init           --------------------------
	.section	.nv.global.init,"aw",@progbits
.nv.global.init:
	.type		$str,@object
	.size		$str,(.L_0 - $str)
$str:
        /*0000*/ 	.byte	0x67, 0x69, 0x64, 0x3a, 0x20, 0x25, 0x64, 0x2c, 0x20, 0x62, 0x6c, 0x6f, 0x63, 0x6b, 0x20, 0x69
        /*0010*/ 	.byte	0x64, 0x3a, 0x20, 0x25, 0x64, 0x2c, 0x20, 0x77, 0x72, 0x61, 0x70, 0x20, 0x69, 0x64, 0x3a, 0x20
        /*0020*/ 	.byte	0x25, 0x64, 0x0a, 0x00
.L_0:


//--------------------- .nv.shared.reserved.0     --------------------------
	.section	.nv.shared.reserved.0,"aw",@nobits
	.weak		__nv_reservedSMEM_offset_0_alias
	.size		__nv_reservedSMEM_offset_0_alias, 0, 64
	.other		__nv_reservedSMEM_offset_0_alias,@"STO_CUDA_RESERVED_SHARED STV_DEFAULT"
__nv_reservedSMEM_offset_0_alias:
	.zero		0
	.zero		64


//--------------------- .nv.constant0._Z18print_wrap_detailsv --------------------------
	.section	.nv.constant0._Z18print_wrap_detailsv,"a",@progbits
	.sectionflags	@""
	.align	4
.nv.constant0._Z18print_wrap_detailsv:
	.zero		896


//--------------------- SYMBOLS --------------------------

	.type		.nv.reservedSmem.offset0,@object
	.size		.nv.reservedSmem.offset0,0x4
	.type		vprintf,@function
